//
// Generated by NVIDIA NVVM Compiler
//
// Compiler Build ID: CL-36424714
// Cuda compilation tools, release 13.0, V13.0.88
// Based on NVVM 20.0.0
//

.version 9.0
.target sm_100
.address_size 64

	// .globl	_Z14calculateTotalPfPiS_ii
.extern .func  (.param .b32 func_retval0) vprintf
(
	.param .b64 vprintf_param_0,
	.param .b64 vprintf_param_1
)
;
.global .align 1 .b8 $str[58] = {69, 114, 114, 111, 114, 58, 32, 78, 101, 103, 97, 116, 105, 118, 101, 32, 113, 117, 97, 110, 116, 105, 116, 121, 32, 100, 101, 116, 101, 99, 116, 101, 100, 32, 102, 111, 114, 32, 70, 114, 105, 101, 110, 100, 32, 37, 100, 44, 32, 73, 116, 101, 109, 32, 37, 100, 10};

.visible .entry _Z14calculateTotalPfPiS_ii(
	.param .u64 .ptr .align 1 _Z14calculateTotalPfPiS_ii_param_0,
	.param .u64 .ptr .align 1 _Z14calculateTotalPfPiS_ii_param_1,
	.param .u64 .ptr .align 1 _Z14calculateTotalPfPiS_ii_param_2,
	.param .u32 _Z14calculateTotalPfPiS_ii_param_3,
	.param .u32 _Z14calculateTotalPfPiS_ii_param_4
)
{
	.local .align 8 .b8 	__local_depot0[8];
	.reg .b64 	%SP;
	.reg .b64 	%SPL;
	.reg .pred 	%p<26>;
	.reg .b32 	%r<85>;
	.reg .b32 	%f<68>;
	.reg .b64 	%rd<72>;

	mov.u64 	%SPL, __local_depot0;
	cvta.local.u64 	%SP, %SPL;
	ld.param.u64 	%rd11, [_Z14calculateTotalPfPiS_ii_param_0];
	ld.param.u64 	%rd12, [_Z14calculateTotalPfPiS_ii_param_1];
	ld.param.u64 	%rd10, [_Z14calculateTotalPfPiS_ii_param_2];
	ld.param.u32 	%r28, [_Z14calculateTotalPfPiS_ii_param_3];
	ld.param.u32 	%r29, [_Z14calculateTotalPfPiS_ii_param_4];
	cvta.to.global.u64 	%rd1, %rd11;
	cvta.to.global.u64 	%rd2, %rd12;
	add.u64 	%rd13, %SP, 0;
	add.u64 	%rd3, %SPL, 0;
	mov.u32 	%r30, %ctaid.x;
	mov.u32 	%r31, %ntid.x;
	mov.u32 	%r32, %tid.x;
	mad.lo.s32 	%r1, %r30, %r31, %r32;
	setp.ge.s32 	%p1, %r1, %r29;
	@%p1 bra 	$L__BB0_44;
	setp.lt.s32 	%p2, %r28, 1;
	mov.f32 	%f67, 0f00000000;
	@%p2 bra 	$L__BB0_43;
	mul.lo.s32 	%r2, %r28, %r1;
	and.b32  	%r3, %r28, 7;
	setp.lt.u32 	%p3, %r28, 8;
	mov.f32 	%f67, 0f00000000;
	mov.b32 	%r83, 0;
	@%p3 bra 	$L__BB0_21;
	and.b32  	%r83, %r28, 2147483640;
	mov.f32 	%f67, 0f00000000;
	mov.b32 	%r81, 0;
	mov.u64 	%rd15, $str;
$L__BB0_4:
	.pragma "nounroll";
	add.s32 	%r35, %r81, %r2;
	mul.wide.s32 	%rd14, %r35, 4;
	add.s64 	%rd4, %rd2, %rd14;
	ld.global.u32 	%r6, [%rd4];
	setp.gt.s32 	%p4, %r6, -1;
	@%p4 bra 	$L__BB0_6;
	st.local.v2.u32 	[%rd3], {%r1, %r81};
	cvta.global.u64 	%rd16, %rd15;
	{ // callseq 0, 0
	.param .b64 param0;
	st.param.b64 	[param0], %rd16;
	.param .b64 param1;
	st.param.b64 	[param1], %rd13;
	.param .b32 retval0;
	call.uni (retval0), 
	vprintf, 
	(
	param0, 
	param1
	);
	ld.param.b32 	%r36, [retval0];
	} // callseq 0
$L__BB0_6:
	mul.wide.u32 	%rd18, %r81, 4;
	add.s64 	%rd5, %rd1, %rd18;
	ld.global.f32 	%f28, [%rd5];
	cvt.rn.f32.s32 	%f29, %r6;
	fma.rn.f32 	%f2, %f28, %f29, %f67;
	ld.global.u32 	%r7, [%rd4+4];
	setp.gt.s32 	%p5, %r7, -1;
	@%p5 bra 	$L__BB0_8;
	add.s32 	%r38, %r81, 1;
	st.local.v2.u32 	[%rd3], {%r1, %r38};
	cvta.global.u64 	%rd20, %rd15;
	{ // callseq 1, 0
	.param .b64 param0;
	st.param.b64 	[param0], %rd20;
	.param .b64 param1;
	st.param.b64 	[param1], %rd13;
	.param .b32 retval0;
	call.uni (retval0), 
	vprintf, 
	(
	param0, 
	param1
	);
	ld.param.b32 	%r39, [retval0];
	} // callseq 1
$L__BB0_8:
	ld.global.f32 	%f30, [%rd5+4];
	cvt.rn.f32.s32 	%f31, %r7;
	fma.rn.f32 	%f3, %f30, %f31, %f2;
	ld.global.u32 	%r8, [%rd4+8];
	setp.gt.s32 	%p6, %r8, -1;
	@%p6 bra 	$L__BB0_10;
	add.s32 	%r41, %r81, 2;
	st.local.v2.u32 	[%rd3], {%r1, %r41};
	cvta.global.u64 	%rd23, %rd15;
	{ // callseq 2, 0
	.param .b64 param0;
	st.param.b64 	[param0], %rd23;
	.param .b64 param1;
	st.param.b64 	[param1], %rd13;
	.param .b32 retval0;
	call.uni (retval0), 
	vprintf, 
	(
	param0, 
	param1
	);
	ld.param.b32 	%r42, [retval0];
	} // callseq 2
$L__BB0_10:
	ld.global.f32 	%f32, [%rd5+8];
	cvt.rn.f32.s32 	%f33, %r8;
	fma.rn.f32 	%f4, %f32, %f33, %f3;
	ld.global.u32 	%r9, [%rd4+12];
	setp.gt.s32 	%p7, %r9, -1;
	@%p7 bra 	$L__BB0_12;
	add.s32 	%r44, %r81, 3;
	st.local.v2.u32 	[%rd3], {%r1, %r44};
	cvta.global.u64 	%rd26, %rd15;
	{ // callseq 3, 0
	.param .b64 param0;
	st.param.b64 	[param0], %rd26;
	.param .b64 param1;
	st.param.b64 	[param1], %rd13;
	.param .b32 retval0;
	call.uni (retval0), 
	vprintf, 
	(
	param0, 
	param1
	);
	ld.param.b32 	%r45, [retval0];
	} // callseq 3
$L__BB0_12:
	ld.global.f32 	%f34, [%rd5+12];
	cvt.rn.f32.s32 	%f35, %r9;
	fma.rn.f32 	%f5, %f34, %f35, %f4;
	ld.global.u32 	%r10, [%rd4+16];
	setp.gt.s32 	%p8, %r10, -1;
	@%p8 bra 	$L__BB0_14;
	add.s32 	%r47, %r81, 4;
	st.local.v2.u32 	[%rd3], {%r1, %r47};
	cvta.global.u64 	%rd29, %rd15;
	{ // callseq 4, 0
	.param .b64 param0;
	st.param.b64 	[param0], %rd29;
	.param .b64 param1;
	st.param.b64 	[param1], %rd13;
	.param .b32 retval0;
	call.uni (retval0), 
	vprintf, 
	(
	param0, 
	param1
	);
	ld.param.b32 	%r48, [retval0];
	} // callseq 4
$L__BB0_14:
	ld.global.f32 	%f36, [%rd5+16];
	cvt.rn.f32.s32 	%f37, %r10;
	fma.rn.f32 	%f6, %f36, %f37, %f5;
	ld.global.u32 	%r11, [%rd4+20];
	setp.gt.s32 	%p9, %r11, -1;
	@%p9 bra 	$L__BB0_16;
	add.s32 	%r50, %r81, 5;
	st.local.v2.u32 	[%rd3], {%r1, %r50};
	cvta.global.u64 	%rd32, %rd15;
	{ // callseq 5, 0
	.param .b64 param0;
	st.param.b64 	[param0], %rd32;
	.param .b64 param1;
	st.param.b64 	[param1], %rd13;
	.param .b32 retval0;
	call.uni (retval0), 
	vprintf, 
	(
	param0, 
	param1
	);
	ld.param.b32 	%r51, [retval0];
	} // callseq 5
$L__BB0_16:
	ld.global.f32 	%f38, [%rd5+20];
	cvt.rn.f32.s32 	%f39, %r11;
	fma.rn.f32 	%f7, %f38, %f39, %f6;
	ld.global.u32 	%r12, [%rd4+24];
	setp.gt.s32 	%p10, %r12, -1;
	@%p10 bra 	$L__BB0_18;
	add.s32 	%r53, %r81, 6;
	st.local.v2.u32 	[%rd3], {%r1, %r53};
	cvta.global.u64 	%rd35, %rd15;
	{ // callseq 6, 0
	.param .b64 param0;
	st.param.b64 	[param0], %rd35;
	.param .b64 param1;
	st.param.b64 	[param1], %rd13;
	.param .b32 retval0;
	call.uni (retval0), 
	vprintf, 
	(
	param0, 
	param1
	);
	ld.param.b32 	%r54, [retval0];
	} // callseq 6
$L__BB0_18:
	ld.global.f32 	%f40, [%rd5+24];
	cvt.rn.f32.s32 	%f41, %r12;
	fma.rn.f32 	%f8, %f40, %f41, %f7;
	ld.global.u32 	%r13, [%rd4+28];
	setp.gt.s32 	%p11, %r13, -1;
	@%p11 bra 	$L__BB0_20;
	add.s32 	%r56, %r81, 7;
	st.local.v2.u32 	[%rd3], {%r1, %r56};
	cvta.global.u64 	%rd38, %rd15;
	{ // callseq 7, 0
	.param .b64 param0;
	st.param.b64 	[param0], %rd38;
	.param .b64 param1;
	st.param.b64 	[param1], %rd13;
	.param .b32 retval0;
	call.uni (retval0), 
	vprintf, 
	(
	param0, 
	param1
	);
	ld.param.b32 	%r57, [retval0];
	} // callseq 7
$L__BB0_20:
	ld.global.f32 	%f42, [%rd5+28];
	cvt.rn.f32.s32 	%f43, %r13;
	fma.rn.f32 	%f67, %f42, %f43, %f8;
	add.s32 	%r81, %r81, 8;
	setp.ne.s32 	%p12, %r81, %r83;
	@%p12 bra 	$L__BB0_4;
$L__BB0_21:
	setp.eq.s32 	%p13, %r3, 0;
	@%p13 bra 	$L__BB0_43;
	and.b32  	%r16, %r28, 3;
	setp.lt.u32 	%p14, %r3, 4;
	@%p14 bra 	$L__BB0_32;
	add.s32 	%r59, %r83, %r2;
	mul.wide.s32 	%rd40, %r59, 4;
	add.s64 	%rd6, %rd2, %rd40;
	ld.global.u32 	%r17, [%rd6];
	setp.gt.s32 	%p15, %r17, -1;
	@%p15 bra 	$L__BB0_25;
	st.local.v2.u32 	[%rd3], {%r1, %r83};
	mov.u64 	%rd41, $str;
	cvta.global.u64 	%rd42, %rd41;
	{ // callseq 8, 0
	.param .b64 param0;
	st.param.b64 	[param0], %rd42;
	.param .b64 param1;
	st.param.b64 	[param1], %rd13;
	.param .b32 retval0;
	call.uni (retval0), 
	vprintf, 
	(
	param0, 
	param1
	);
	ld.param.b32 	%r60, [retval0];
	} // callseq 8
$L__BB0_25:
	mul.wide.u32 	%rd44, %r83, 4;
	add.s64 	%rd7, %rd1, %rd44;
	ld.global.f32 	%f45, [%rd7];
	cvt.rn.f32.s32 	%f46, %r17;
	fma.rn.f32 	%f12, %f45, %f46, %f67;
	ld.global.u32 	%r18, [%rd6+4];
	setp.gt.s32 	%p16, %r18, -1;
	@%p16 bra 	$L__BB0_27;
	add.s32 	%r62, %r83, 1;
	st.local.v2.u32 	[%rd3], {%r1, %r62};
	mov.u64 	%rd45, $str;
	cvta.global.u64 	%rd46, %rd45;
	{ // callseq 9, 0
	.param .b64 param0;
	st.param.b64 	[param0], %rd46;
	.param .b64 param1;
	st.param.b64 	[param1], %rd13;
	.param .b32 retval0;
	call.uni (retval0), 
	vprintf, 
	(
	param0, 
	param1
	);
	ld.param.b32 	%r63, [retval0];
	} // callseq 9
$L__BB0_27:
	ld.global.f32 	%f47, [%rd7+4];
	cvt.rn.f32.s32 	%f48, %r18;
	fma.rn.f32 	%f13, %f47, %f48, %f12;
	ld.global.u32 	%r19, [%rd6+8];
	setp.gt.s32 	%p17, %r19, -1;
	@%p17 bra 	$L__BB0_29;
	add.s32 	%r65, %r83, 2;
	st.local.v2.u32 	[%rd3], {%r1, %r65};
	mov.u64 	%rd48, $str;
	cvta.global.u64 	%rd49, %rd48;
	{ // callseq 10, 0
	.param .b64 param0;
	st.param.b64 	[param0], %rd49;
	.param .b64 param1;
	st.param.b64 	[param1], %rd13;
	.param .b32 retval0;
	call.uni (retval0), 
	vprintf, 
	(
	param0, 
	param1
	);
	ld.param.b32 	%r66, [retval0];
	} // callseq 10
$L__BB0_29:
	ld.global.f32 	%f49, [%rd7+8];
	cvt.rn.f32.s32 	%f50, %r19;
	fma.rn.f32 	%f14, %f49, %f50, %f13;
	ld.global.u32 	%r20, [%rd6+12];
	setp.gt.s32 	%p18, %r20, -1;
	@%p18 bra 	$L__BB0_31;
	add.s32 	%r68, %r83, 3;
	st.local.v2.u32 	[%rd3], {%r1, %r68};
	mov.u64 	%rd51, $str;
	cvta.global.u64 	%rd52, %rd51;
	{ // callseq 11, 0
	.param .b64 param0;
	st.param.b64 	[param0], %rd52;
	.param .b64 param1;
	st.param.b64 	[param1], %rd13;
	.param .b32 retval0;
	call.uni (retval0), 
	vprintf, 
	(
	param0, 
	param1
	);
	ld.param.b32 	%r69, [retval0];
	} // callseq 11
$L__BB0_31:
	ld.global.f32 	%f51, [%rd7+12];
	cvt.rn.f32.s32 	%f52, %r20;
	fma.rn.f32 	%f67, %f51, %f52, %f14;
	add.s32 	%r83, %r83, 4;
$L__BB0_32:
	setp.eq.s32 	%p19, %r16, 0;
	@%p19 bra 	$L__BB0_43;
	setp.eq.s32 	%p20, %r16, 1;
	@%p20 bra 	$L__BB0_39;
	add.s32 	%r71, %r83, %r2;
	mul.wide.s32 	%rd54, %r71, 4;
	add.s64 	%rd8, %rd2, %rd54;
	ld.global.u32 	%r23, [%rd8];
	setp.gt.s32 	%p21, %r23, -1;
	@%p21 bra 	$L__BB0_36;
	st.local.v2.u32 	[%rd3], {%r1, %r83};
	mov.u64 	%rd55, $str;
	cvta.global.u64 	%rd56, %rd55;
	{ // callseq 12, 0
	.param .b64 param0;
	st.param.b64 	[param0], %rd56;
	.param .b64 param1;
	st.param.b64 	[param1], %rd13;
	.param .b32 retval0;
	call.uni (retval0), 
	vprintf, 
	(
	param0, 
	param1
	);
	ld.param.b32 	%r72, [retval0];
	} // callseq 12
$L__BB0_36:
	mul.wide.u32 	%rd58, %r83, 4;
	add.s64 	%rd9, %rd1, %rd58;
	ld.global.f32 	%f54, [%rd9];
	cvt.rn.f32.s32 	%f55, %r23;
	fma.rn.f32 	%f18, %f54, %f55, %f67;
	ld.global.u32 	%r24, [%rd8+4];
	setp.gt.s32 	%p22, %r24, -1;
	@%p22 bra 	$L__BB0_38;
	add.s32 	%r74, %r83, 1;
	st.local.v2.u32 	[%rd3], {%r1, %r74};
	mov.u64 	%rd59, $str;
	cvta.global.u64 	%rd60, %rd59;
	{ // callseq 13, 0
	.param .b64 param0;
	st.param.b64 	[param0], %rd60;
	.param .b64 param1;
	st.param.b64 	[param1], %rd13;
	.param .b32 retval0;
	call.uni (retval0), 
	vprintf, 
	(
	param0, 
	param1
	);
	ld.param.b32 	%r75, [retval0];
	} // callseq 13
$L__BB0_38:
	ld.global.f32 	%f56, [%rd9+4];
	cvt.rn.f32.s32 	%f57, %r24;
	fma.rn.f32 	%f67, %f56, %f57, %f18;
	add.s32 	%r83, %r83, 2;
$L__BB0_39:
	and.b32  	%r77, %r28, 1;
	setp.eq.b32 	%p23, %r77, 1;
	not.pred 	%p24, %p23;
	@%p24 bra 	$L__BB0_43;
	add.s32 	%r78, %r83, %r2;
	mul.wide.s32 	%rd62, %r78, 4;
	add.s64 	%rd63, %rd2, %rd62;
	ld.global.u32 	%r27, [%rd63];
	setp.gt.s32 	%p25, %r27, -1;
	@%p25 bra 	$L__BB0_42;
	st.local.v2.u32 	[%rd3], {%r1, %r83};
	mov.u64 	%rd64, $str;
	cvta.global.u64 	%rd65, %rd64;
	{ // callseq 14, 0
	.param .b64 param0;
	st.param.b64 	[param0], %rd65;
	.param .b64 param1;
	st.param.b64 	[param1], %rd13;
	.param .b32 retval0;
	call.uni (retval0), 
	vprintf, 
	(
	param0, 
	param1
	);
	ld.param.b32 	%r79, [retval0];
	} // callseq 14
$L__BB0_42:
	mul.wide.u32 	%rd67, %r83, 4;
	add.s64 	%rd68, %rd1, %rd67;
	ld.global.f32 	%f58, [%rd68];
	cvt.rn.f32.s32 	%f59, %r27;
	fma.rn.f32 	%f67, %f58, %f59, %f67;
$L__BB0_43:
	cvta.to.global.u64 	%rd69, %rd10;
	mul.wide.s32 	%rd70, %r1, 4;
	add.s64 	%rd71, %rd69, %rd70;
	st.global.f32 	[%rd71], %f67;
$L__BB0_44:
	ret;

}


// ===== COMPILED SASS (sm_100) =====

	.target	sm_100

	.elftype	@"ET_EXEC"


//--------------------- .note.nv.tkinfo           --------------------------
	.section	.note.nv.tkinfo,"",@"SHT_NOTE"
	.sectionflags	@"SHF_NOTE_NV_TKINFO"
	.tkinfo
        /*0018*/ 	.word	0x00000002
        /*0030*/ 	.string	""
        /*0030*/ 	.string	"ptxas"
        /*0030*/ 	.string	"Cuda compilation tools, release 13.0, V13.0.88"
        /*0030*/ 	.string	"Build cuda_13.0.r13.0/compiler.36424714_0"
        /*0030*/ 	.string	"-arch sm_100 -m 64 "



//--------------------- .note.nv.cuinfo           --------------------------
	.section	.note.nv.cuinfo,"",@"SHT_NOTE"
	.sectionflags	@"SHF_NOTE_NV_CUINFO"
        /*0018*/ 	.short	0x0002
        /*001a*/ 	.short	0x0064
        /*001c*/ 	.short	0x0082
	.zero		2


//--------------------- .nv.info                  --------------------------
	.section	.nv.info,"",@"SHT_CUDA_INFO"
	.align	4


	//----- nvinfo : EIATTR_REGCOUNT
	.align		4
        /*0000*/ 	.byte	0x04, 0x2f
        /*0002*/ 	.short	(.L_2 - .L_1)
	.align		4
.L_1:
        /*0004*/ 	.word	index@(_Z14calculateTotalPfPiS_ii)
        /*0008*/ 	.word	0x00000020


	//----- nvinfo : EIATTR_FRAME_SIZE
	.align		4
.L_2:
        /*000c*/ 	.byte	0x04, 0x11
        /*000e*/ 	.short	(.L_4 - .L_3)
	.align		4
.L_3:
        /*0010*/ 	.word	index@(_Z14calculateTotalPfPiS_ii)
        /*0014*/ 	.word	0x00000008


	//----- nvinfo : EIATTR_MIN_STACK_SIZE
	.align		4
.L_4:
        /*0018*/ 	.byte	0x04, 0x12
        /*001a*/ 	.short	(.L_6 - .L_5)
	.align		4
.L_5:
        /*001c*/ 	.word	index@(_Z14calculateTotalPfPiS_ii)
        /*0020*/ 	.word	0x00000008
.L_6:


//--------------------- .nv.compat                --------------------------
	.section	.nv.compat,"",@"SHT_CUDA_COMPAT_INFO"
	.align	4
        /*0000*/ 	.byte	0x02, 0x09, 0x00, 0x00, 0x02, 0x02, 0x01, 0x00, 0x02, 0x05, 0x05, 0x00, 0x03, 0x07, 0x01, 0x01
        /*0010*/ 	.byte	0x02, 0x03, 0x00, 0x00, 0x02, 0x06, 0x01, 0x00, 0x04, 0x0b, 0x08, 0x00, 0x09, 0x00, 0x00, 0x00
        /*0020*/ 	.byte	0x00, 0x00, 0x00, 0x00


//--------------------- .nv.info._Z14calculateTotalPfPiS_ii --------------------------
	.section	.nv.info._Z14calculateTotalPfPiS_ii,"",@"SHT_CUDA_INFO"
	.sectionflags	@""
	.align	4


	//----- nvinfo : EIATTR_CUDA_API_VERSION
	.align		4
        /*0000*/ 	.byte	0x04, 0x37
        /*0002*/ 	.short	(.L_8 - .L_7)
.L_7:
        /*0004*/ 	.word	0x00000082


	//----- nvinfo : EIATTR_KPARAM_INFO
	.align		4
.L_8:
        /*0008*/ 	.byte	0x04, 0x17
        /*000a*/ 	.short	(.L_10 - .L_9)
.L_9:
        /*000c*/ 	.word	0x00000000
        /*0010*/ 	.short	0x0004
        /*0012*/ 	.short	0x001c
        /*0014*/ 	.byte	0x00, 0xf0, 0x11, 0x00


	//----- nvinfo : EIATTR_KPARAM_INFO
	.align		4
.L_10:
        /*0018*/ 	.byte	0x04, 0x17
        /*001a*/ 	.short	(.L_12 - .L_11)
.L_11:
        /*001c*/ 	.word	0x00000000
        /*0020*/ 	.short	0x0003
        /*0022*/ 	.short	0x0018
        /*0024*/ 	.byte	0x00, 0xf0, 0x11, 0x00


	//----- nvinfo : EIATTR_KPARAM_INFO
	.align		4
.L_12:
        /*0028*/ 	.byte	0x04, 0x17
        /*002a*/ 	.short	(.L_14 - .L_13)
.L_13:
        /*002c*/ 	.word	0x00000000
        /*0030*/ 	.short	0x0002
        /*0032*/ 	.short	0x0010
        /*0034*/ 	.byte	0x00, 0xf5, 0x21, 0x00


	//----- nvinfo : EIATTR_KPARAM_INFO
	.align		4
.L_14:
        /*0038*/ 	.byte	0x04, 0x17
        /*003a*/ 	.short	(.L_16 - .L_15)
.L_15:
        /*003c*/ 	.word	0x00000000
        /*0040*/ 	.short	0x0001
        /*0042*/ 	.short	0x0008
        /*0044*/ 	.byte	0x00, 0xf5, 0x21, 0x00


	//----- nvinfo : EIATTR_KPARAM_INFO
	.align		4
.L_16:
        /*0048*/ 	.byte	0x04, 0x17
        /*004a*/ 	.short	(.L_18 - .L_17)
.L_17:
        /*004c*/ 	.word	0x00000000
        /*0050*/ 	.short	0x0000
        /*0052*/ 	.short	0x0000
        /*0054*/ 	.byte	0x00, 0xf5, 0x21, 0x00


	//----- nvinfo : EIATTR_SPARSE_MMA_MASK
	.align		4
.L_18:
        /*0058*/ 	.byte	0x03, 0x50
        /*005a*/ 	.short	0x0000


	//----- nvinfo : EIATTR_MAXREG_COUNT
	.align		4
        /*005c*/ 	.byte	0x03, 0x1b
        /*005e*/ 	.short	0x00ff


	//----- nvinfo : EIATTR_EXTERNS
	.align		4
        /*0060*/ 	.byte	0x04, 0x0f
        /*0062*/ 	.short	(.L_20 - .L_19)


	//   ....[0]....
	.align		4
.L_19:
        /*0064*/ 	.word	index@(vprintf)


	//----- nvinfo : EIATTR_MERCURY_ISA_VERSION
	.align		4
.L_20:
        /*0068*/ 	.byte	0x03, 0x5f
        /*006a*/ 	.short	0x0101


	//----- nvinfo : EIATTR_VRC_CTA_INIT_COUNT
	.align		4
        /*006c*/ 	.byte	0x02, 0x4a
	.zero		1
	.zero		1


	//----- nvinfo : EIATTR_SYSCALL_OFFSETS
	.align		4
        /*0070*/ 	.byte	0x04, 0x46
        /*0072*/ 	.short	(.L_22 - .L_21)


	//   ....[0]....
.L_21:
        /*0074*/ 	.word	0x000002d0


	//   ....[1]....
        /*0078*/ 	.word	0x00000430


	//   ....[2]....
        /*007c*/ 	.word	0x00000570


	//   ....[3]....
        /*0080*/ 	.word	0x000006b0


	//   ....[4]....
        /*0084*/ 	.word	0x000007f0


	//   ....[5]....
        /*0088*/ 	.word	0x00000930


	//   ....[6]....
        /*008c*/ 	.word	0x00000a70


	//   ....[7]....
        /*0090*/ 	.word	0x00000bb0


	//   ....[8]....
        /*0094*/ 	.word	0x00000db0


	//   ....[9]....
        /*0098*/ 	.word	0x00000f10


	//   ....[10]....
        /*009c*/ 	.word	0x00001050


	//   ....[11]....
        /*00a0*/ 	.word	0x00001190


	//   ....[12]....
        /*00a4*/ 	.word	0x00001350


	//   ....[13]....
        /*00a8*/ 	.word	0x000014a0


	//   ....[14]....
        /*00ac*/ 	.word	0x00001650


	//----- nvinfo : EIATTR_EXIT_INSTR_OFFSETS
	.align		4
.L_22:
        /*00b0*/ 	.byte	0x04, 0x1c
        /*00b2*/ 	.short	(.L_24 - .L_23)


	//   ....[0]....
.L_23:
        /*00b4*/ 	.word	0x000000c0


	//   ....[1]....
        /*00b8*/ 	.word	0x000016f0


	//----- nvinfo : EIATTR_CRS_STACK_SIZE
	.align		4
.L_24:
        /*00bc*/ 	.byte	0x04, 0x1e
        /*00be*/ 	.short	(.L_26 - .L_25)
.L_25:
        /*00c0*/ 	.word	0x00000000


	//----- nvinfo : EIATTR_CBANK_PARAM_SIZE
	.align		4
.L_26:
        /*00c4*/ 	.byte	0x03, 0x19
        /*00c6*/ 	.short	0x0020


	//----- nvinfo : EIATTR_PARAM_CBANK
	.align		4
        /*00c8*/ 	.byte	0x04, 0x0a
        /*00ca*/ 	.short	(.L_28 - .L_27)
	.align		4
.L_27:
        /*00cc*/ 	.word	index@(.nv.constant0._Z14calculateTotalPfPiS_ii)
        /*00d0*/ 	.short	0x0380
        /*00d2*/ 	.short	0x0020


	//----- nvinfo : EIATTR_SW_WAR
	.align		4
.L_28:
        /*00d4*/ 	.byte	0x04, 0x36
        /*00d6*/ 	.short	(.L_30 - .L_29)
.L_29:
        /*00d8*/ 	.word	0x00000008
.L_30:


//--------------------- .nv.callgraph             --------------------------
	.section	.nv.callgraph,"",@"SHT_CUDA_CALLGRAPH"
	.align	4
	.sectionentsize	8
	.align		4
        /*0000*/ 	.word	0x00000000
	.align		4
        /*0004*/ 	.word	0xffffffff
	.align		4
        /*0008*/ 	.word	index@(_Z14calculateTotalPfPiS_ii)
	.align		4
        /*000c*/ 	.word	index@(vprintf)
	.align		4
        /*0010*/ 	.word	0x00000000
	.align		4
        /*0014*/ 	.word	0xfffffffe
	.align		4
        /*0018*/ 	.word	0x00000000
	.align		4
        /*001c*/ 	.word	0xfffffffd
	.align		4
        /*0020*/ 	.word	0x00000000
	.align		4
        /*0024*/ 	.word	0xfffffffc


//--------------------- .nv.constant4             --------------------------
	.section	.nv.constant4,"a",@progbits
	.align	8
	.align		8
.nv.constant4:
        /*0000*/ 	.dword	vprintf
	.align		8
        /*0008*/ 	.dword	$str


//--------------------- .text._Z14calculateTotalPfPiS_ii --------------------------
	.section	.text._Z14calculateTotalPfPiS_ii,"ax",@progbits
	.align	128
        .global         _Z14calculateTotalPfPiS_ii
        .type           _Z14calculateTotalPfPiS_ii,@function
        .size           _Z14calculateTotalPfPiS_ii,(.L_x_36 - _Z14calculateTotalPfPiS_ii)
        .other          _Z14calculateTotalPfPiS_ii,@"STO_CUDA_ENTRY STV_DEFAULT"
_Z14calculateTotalPfPiS_ii:
.text._Z14calculateTotalPfPiS_ii:
[----:B------:R-:W0:Y:S01]  /*0000*/  LDC R1, c[0x0][0x37c] ;  /* 0x0000df00ff017b82 */ /* 0x000e220000000800 */
[----:B------:R-:W1:Y:S01]  /*0010*/  S2R R3, SR_TID.X ;  /* 0x0000000000037919 */ /* 0x000e620000002100 */
[----:B------:R-:W2:Y:S06]  /*0020*/  LDCU UR5, c[0x0][0x2fc] ;  /* 0x00005f80ff0577ac */ /* 0x000eac0008000800 */
[----:B------:R-:W1:Y:S01]  /*0030*/  S2UR UR6, SR_CTAID.X ;  /* 0x00000000000679c3 */ /* 0x000e620000002500 */
[----:B0-----:R-:W-:Y:S01]  /*0040*/  VIADD R1, R1, 0xfffffff8 ;  /* 0xfffffff801017836 */ /* 0x001fe20000000000 */
[----:B------:R-:W0:Y:S01]  /*0050*/  LDCU UR7, c[0x0][0x39c] ;  /* 0x00007380ff0777ac */ /* 0x000e220008000800 */
[----:B------:R-:W3:Y:S05]  /*0060*/  LDCU UR4, c[0x0][0x2f8] ;  /* 0x00005f00ff0477ac */ /* 0x000eea0008000800 */
[----:B------:R-:W1:Y:S01]  /*0070*/  LDC R22, c[0x0][0x360] ;  /* 0x0000d800ff167b82 */ /* 0x000e620000000800 */
[----:B---3--:R-:W-:-:S05]  /*0080*/  IADD3 R24, P1, PT, R1, UR4, RZ ;  /* 0x0000000401187c10 */ /* 0x008fca000ff3e0ff */
[----:B--2---:R-:W-:Y:S02]  /*0090*/  IMAD.X R2, RZ, RZ, UR5, P1 ;  /* 0x00000005ff027e24 */ /* 0x004fe400088e06ff */
[----:B-1----:R-:W-:-:S05]  /*00a0*/  IMAD R22, R22, UR6, R3 ;  /* 0x0000000616167c24 */ /* 0x002fca000f8e0203 */
[----:B0-----:R-:W-:-:S13]  /*00b0*/  ISETP.GE.AND P0, PT, R22, UR7, PT ;  /* 0x0000000716007c0c */ /* 0x001fda000bf06270 */
[----:B------:R-:W-:Y:S05]  /*00c0*/  @P0 EXIT ;  /* 0x000000000000094d */ /* 0x000fea0003800000 */
[----:B------:R-:W0:Y:S01]  /*00d0*/  LDCU UR4, c[0x0][0x398] ;  /* 0x00007300ff0477ac */ /* 0x000e220008000800 */
[----:B------:R-:W-:Y:S01]  /*00e0*/  IMAD.MOV.U32 R26, RZ, RZ, RZ ;  /* 0x000000ffff1a7224 */ /* 0x000fe200078e00ff */
[----:B------:R-:W1:Y:S01]  /*00f0*/  LDCU.64 UR36, c[0x0][0x358] ;  /* 0x00006b00ff2477ac */ /* 0x000e620008000a00 */
[----:B0-----:R-:W-:-:S09]  /*0100*/  UISETP.GE.AND UP0, UPT, UR4, 0x1, UPT ;  /* 0x000000010400788c */ /* 0x001fd2000bf06270 */
[----:B-1----:R-:W-:Y:S05]  /*0110*/  BRA.U !UP0, `(.L_x_0) ;  /* 0x0000001508687547 */ /* 0x002fea000b800000 */
[----:B------:R-:W-:Y:S01]  /*0120*/  UISETP.GE.U32.AND UP0, UPT, UR4, 0x8, UPT ;  /* 0x000000080400788c */ /* 0x000fe2000bf06070 */
[----:B------:R-:W-:Y:S02]  /*0130*/  HFMA2 R26, -RZ, RZ, 0, 0 ;  /* 0x00000000ff1a7431 */ /* 0x000fe400000001ff */
[----:B------:R-:W-:Y:S01]  /*0140*/  IMAD.MOV.U32 R19, RZ, RZ, RZ ;  /* 0x000000ffff137224 */ /* 0x000fe200078e00ff */
[----:B------:R-:W-:-:S05]  /*0150*/  ULOP3.LUT UR38, UR4, 0x7, URZ, 0xc0, !UPT ;  /* 0x0000000704267892 */ /* 0x000fca000f8ec0ff */
[----:B------:R-:W-:Y:S07]  /*0160*/  BRA.U !UP0, `(.L_x_1) ;  /* 0x0000000908b47547 */ /* 0x000fee000b800000 */
[----:B------:R-:W-:Y:S01]  /*0170*/  ULOP3.LUT UR4, UR4, 0x7ffffff8, URZ, 0xc0, !UPT ;  /* 0x7ffffff804047892 */ /* 0x000fe2000f8ec0ff */
[----:B------:R-:W-:Y:S01]  /*0180*/  BSSY.RECONVERGENT B7, `(.L_x_1) ;  /* 0x00000ab000077945 */ /* 0x000fe20003800200 */
[----:B------:R-:W-:Y:S01]  /*0190*/  IMAD.MOV.U32 R26, RZ, RZ, RZ ;  /* 0x000000ffff1a7224 */ /* 0x000fe200078e00ff */
[----:B------:R-:W0:Y:S01]  /*01a0*/  LDCU UR39, c[0x0][0x398] ;  /* 0x00007300ff2777ac */ /* 0x000e220008000800 */
[----:B------:R-:W-:Y:S02]  /*01b0*/  IMAD.MOV.U32 R23, RZ, RZ, RZ ;  /* 0x000000ffff177224 */ /* 0x000fe400078e00ff */
[----:B------:R-:W-:-:S07]  /*01c0*/  MOV R19, UR4 ;  /* 0x0000000400137c02 */ /* 0x000fce0008000f00 */
.L_x_18:
[----:B------:R-:W1:Y:S01]  /*01d0*/  LDC.64 R28, c[0x0][0x388] ;  /* 0x0000e200ff1c7b82 */ /* 0x000e620000000a00 */
[----:B0-----:R-:W-:-:S04]  /*01e0*/  IMAD R3, R22, UR39, R23 ;  /* 0x0000002716037c24 */ /* 0x001fc8000f8e0217 */
[----:B-1----:R-:W-:-:S05]  /*01f0*/  IMAD.WIDE R28, R3, 0x4, R28 ;  /* 0x00000004031c7825 */ /* 0x002fca00078e021c */
[----:B------:R-:W2:Y:S01]  /*0200*/  LDG.E R18, desc[UR36][R28.64] ;  /* 0x000000241c127981 */ /* 0x000ea2000c1e1900 */
[----:B------:R-:W-:Y:S01]  /*0210*/  BSSY.RECONVERGENT B6, `(.L_x_2) ;  /* 0x000000d000067945 */ /* 0x000fe20003800200 */
[----:B--2---:R-:W-:-:S13]  /*0220*/  ISETP.GT.AND P0, PT, R18, -0x1, PT ;  /* 0xffffffff1200780c */ /* 0x004fda0003f04270 */
[----:B------:R-:W-:Y:S05]  /*0230*/  @P0 BRA `(.L_x_3) ;  /* 0x0000000000280947 */ /* 0x000fea0003800000 */
[----:B------:R-:W-:Y:S01]  /*0240*/  MOV R8, 0x0 ;  /* 0x0000000000087802 */ /* 0x000fe20000000f00 */
[----:B------:R0:W-:Y:S01]  /*0250*/  STL.64 [R1], R22 ;  /* 0x0000001601007387 */ /* 0x0001e20000100a00 */
[----:B------:R-:W1:Y:S01]  /*0260*/  LDCU.64 UR4, c[0x4][0x8] ;  /* 0x01000100ff0477ac */ /* 0x000e620008000a00 */
[----:B------:R-:W-:Y:S01]  /*0270*/  IMAD.MOV.U32 R6, RZ, RZ, R24 ;  /* 0x000000ffff067224 */ /* 0x000fe200078e0018 */
[----:B------:R-:W-:Y:S02]  /*0280*/  MOV R7, R2 ;  /* 0x0000000200077202 */ /* 0x000fe40000000f00 */
[----:B------:R-:W2:Y:S01]  /*0290*/  LDC.64 R8, c[0x4][R8] ;  /* 0x0100000008087b82 */ /* 0x000ea20000000a00 */
[----:B-1----:R-:W-:Y:S02]  /*02a0*/  IMAD.U32 R4, RZ, RZ, UR4 ;  /* 0x00000004ff047e24 */ /* 0x002fe4000f8e00ff */
[----:B0-----:R-:W-:-:S07]  /*02b0*/  IMAD.U32 R5, RZ, RZ, UR5 ;  /* 0x00000005ff057e24 */ /* 0x001fce000f8e00ff */
[----:B------:R-:W-:-:S07]  /*02c0*/  LEPC R20, `(.L_x_3) ;  /* 0x000000001014794e */ /* 0x000fce0000000000 */
[----:B--2---:R-:W-:Y:S05]  /*02d0*/  CALL.ABS.NOINC R8 ;  /* 0x0000000008007343 */ /* 0x004fea0003c00000 */
.L_x_3:
[----:B------:R-:W-:Y:S05]  /*02e0*/  BSYNC.RECONVERGENT B6 ;  /* 0x0000000000067941 */ /* 0x000fea0003800200 */
.L_x_2:
[----:B------:R-:W0:Y:S01]  /*02f0*/  LDC.64 R16, c[0x0][0x380] ;  /* 0x0000e000ff107b82 */ /* 0x000e220000000a00 */
[----:B------:R-:W2:Y:S01]  /*0300*/  LDG.E R25, desc[UR36][R28.64+0x4] ;  /* 0x000004241c197981 */ /* 0x000ea2000c1e1900 */
[----:B0-----:R-:W-:-:S05]  /*0310*/  IMAD.WIDE.U32 R16, R23, 0x4, R16 ;  /* 0x0000000417107825 */ /* 0x001fca00078e0010 */
[----:B------:R-:W3:Y:S01]  /*0320*/  LDG.E R3, desc[UR36][R16.64] ;  /* 0x0000002410037981 */ /* 0x000ee2000c1e1900 */
[----:B------:R-:W-:Y:S01]  /*0330*/  I2FP.F32.S32 R18, R18 ;  /* 0x0000001200127245 */ /* 0x000fe20000201400 */
[----:B------:R-:W-:Y:S01]  /*0340*/  BSSY.RECONVERGENT B6, `(.L_x_4) ;  /* 0x0000010000067945 */ /* 0x000fe20003800200 */
[----:B--2---:R-:W-:-:S03]  /*0350*/  ISETP.GT.AND P0, PT, R25, -0x1, PT ;  /* 0xffffffff1900780c */ /* 0x004fc60003f04270 */
[----:B---3--:R-:W-:-:S10]  /*0360*/  FFMA R26, R3, R18, R26 ;  /* 0x00000012031a7223 */ /* 0x008fd4000000001a */
[----:B------:R-:W-:Y:S05]  /*0370*/  @P0 BRA `(.L_x_5) ;  /* 0x0000000000300947 */ /* 0x000fea0003800000 */
[----:B------:R-:W-:Y:S01]  /*0380*/  MOV R8, 0x0 ;  /* 0x0000000000087802 */ /* 0x000fe20000000f00 */
[----:B------:R-:W-:Y:S01]  /*0390*/  VIADD R11, R23, 0x1 ;  /* 0x00000001170b7836 */ /* 0x000fe20000000000 */
[----:B------:R-:W0:Y:S01]  /*03a0*/  LDCU.64 UR4, c[0x4][0x8] ;  /* 0x01000100ff0477ac */ /* 0x000e220008000a00 */
[----:B------:R-:W-:Y:S02]  /*03b0*/  IMAD.MOV.U32 R10, RZ, RZ, R22 ;  /* 0x000000ffff0a7224 */ /* 0x000fe400078e0016 */
[----:B------:R-:W-:Y:S01]  /*03c0*/  IMAD.MOV.U32 R6, RZ, RZ, R24 ;  /* 0x000000ffff067224 */ /* 0x000fe200078e0018 */
[----:B------:R-:W1:Y:S01]  /*03d0*/  LDC.64 R8, c[0x4][R8] ;  /* 0x0100000008087b82 */ /* 0x000e620000000a00 */
[----:B------:R-:W-:Y:S01]  /*03e0*/  IMAD.MOV.U32 R7, RZ, RZ, R2 ;  /* 0x000000ffff077224 */ /* 0x000fe200078e0002 */
[----:B------:R2:W-:Y:S01]  /*03f0*/  STL.64 [R1], R10 ;  /* 0x0000000a01007387 */ /* 0x0005e20000100a00 */
[----:B0-----:R-:W-:Y:S01]  /*0400*/  IMAD.U32 R4, RZ, RZ, UR4 ;  /* 0x00000004ff047e24 */ /* 0x001fe2000f8e00ff */
[----:B--2---:R-:W-:-:S07]  /*0410*/  MOV R5, UR5 ;  /* 0x0000000500057c02 */ /* 0x004fce0008000f00 */
[----:B------:R-:W-:-:S07]  /*0420*/  LEPC R20, `(.L_x_5) ;  /* 0x000000001014794e */ /* 0x000fce0000000000 */
[----:B-1----:R-:W-:Y:S05]  /*0430*/  CALL.ABS.NOINC R8 ;  /* 0x0000000008007343 */ /* 0x002fea0003c00000 */
.L_x_5:
[----:B------:R-:W-:Y:S05]  /*0440*/  BSYNC.RECONVERGENT B6 ;  /* 0x0000000000067941 */ /* 0x000fea0003800200 */
.L_x_4:
[----:B------:R-:W2:Y:S04]  /*0450*/  LDG.E R18, desc[UR36][R28.64+0x8] ;  /* 0x000008241c127981 */ /* 0x000ea8000c1e1900 */
[----:B------:R-:W3:Y:S01]  /*0460*/  LDG.E R3, desc[UR36][R16.64+0x4] ;  /* 0x0000042410037981 */ /* 0x000ee2000c1e1900 */
[----:B------:R-:W-:Y:S01]  /*0470*/  I2FP.F32.S32 R25, R25 ;  /* 0x0000001900197245 */ /* 0x000fe20000201400 */
[----:B------:R-:W-:Y:S01]  /*0480*/  BSSY.RECONVERGENT B6, `(.L_x_6) ;  /* 0x0000010000067945 */ /* 0x000fe20003800200 */
[----:B--2---:R-:W-:-:S03]  /*0490*/  ISETP.GT.AND P0, PT, R18, -0x1, PT ;  /* 0xffffffff1200780c */ /* 0x004fc60003f04270 */
[----:B---3--:R-:W-:-:S10]  /*04a0*/  FFMA R26, R3, R25, R26 ;  /* 0x00000019031a7223 */ /* 0x008fd4000000001a */
[----:B------:R-:W-:Y:S05]  /*04b0*/  @P0 BRA `(.L_x_7) ;  /* 0x0000000000300947 */ /* 0x000fea0003800000 */
[----:B------:R-:W-:Y:S01]  /*04c0*/  MOV R8, 0x0 ;  /* 0x0000000000087802 */ /* 0x000fe20000000f00 */
[----:B------:R-:W-:Y:S01]  /*04d0*/  IMAD.MOV.U32 R10, RZ, RZ, R22 ;  /* 0x000000ffff0a7224 */ /* 0x000fe200078e0016 */
[----:B------:R-:W-:Y:S01]  /*04e0*/  IADD3 R11, PT, PT, R23, 0x2, RZ ;  /* 0x00000002170b7810 */ /* 0x000fe20007ffe0ff */
[----:B------:R-:W0:Y:S01]  /*04f0*/  LDCU.64 UR4, c[0x4][0x8] ;  /* 0x01000100ff0477ac */ /* 0x000e220008000a00 */
[----:B------:R-:W-:Y:S02]  /*0500*/  IMAD.MOV.U32 R6, RZ, RZ, R24 ;  /* 0x000000ffff067224 */ /* 0x000fe400078e0018 */
[----:B------:R-:W1:Y:S01]  /*0510*/  LDC.64 R8, c[0x4][R8] ;  /* 0x0100000008087b82 */ /* 0x000e620000000a00 */
[----:B------:R2:W-:Y:S01]  /*0520*/  STL.64 [R1], R10 ;  /* 0x0000000a01007387 */ /* 0x0005e20000100a00 */
[----:B------:R-:W-:Y:S02]  /*0530*/  IMAD.MOV.U32 R7, RZ, RZ, R2 ;  /* 0x000000ffff077224 */ /* 0x000fe400078e0002 */
[----:B0-----:R-:W-:Y:S01]  /*0540*/  IMAD.U32 R4, RZ, RZ, UR4 ;  /* 0x00000004ff047e24 */ /* 0x001fe2000f8e00ff */
[----:B--2---:R-:W-:-:S07]  /*0550*/  MOV R5, UR5 ;  /* 0x0000000500057c02 */ /* 0x004fce0008000f00 */
[----:B------:R-:W-:-:S07]  /*0560*/  LEPC R20, `(.L_x_7) ;  /* 0x000000001014794e */ /* 0x000fce0000000000 */
[----:B-1----:R-:W-:Y:S05]  /*0570*/  CALL.ABS.NOINC R8 ;  /* 0x0000000008007343 */ /* 0x002fea0003c00000 */
.L_x_7:
[----:B------:R-:W-:Y:S05]  /*0580*/  BSYNC.RECONVERGENT B6 ;  /* 0x0000000000067941 */ /* 0x000fea0003800200 */
.L_x_6:
        /* <DEDUP_REMOVED lines=19> */
.L_x_9:
[----:B------:R-:W-:Y:S05]  /*06c0*/  BSYNC.RECONVERGENT B6 ;  /* 0x0000000000067941 */ /* 0x000fea0003800200 */
.L_x_8:
        /* <DEDUP_REMOVED lines=19> */
.L_x_11:
[----:B------:R-:W-:Y:S05]  /*0800*/  BSYNC.RECONVERGENT B6 ;  /* 0x0000000000067941 */ /* 0x000fea0003800200 */
.L_x_10:
        /* <DEDUP_REMOVED lines=19> */
.L_x_13:
[----:B------:R-:W-:Y:S05]  /*0940*/  BSYNC.RECONVERGENT B6 ;  /* 0x0000000000067941 */ /* 0x000fea0003800200 */
.L_x_12:
        /* <DEDUP_REMOVED lines=19> */
.L_x_15:
[----:B------:R-:W-:Y:S05]  /*0a80*/  BSYNC.RECONVERGENT B6 ;  /* 0x0000000000067941 */ /* 0x000fea0003800200 */
.L_x_14:
        /* <DEDUP_REMOVED lines=19> */
.L_x_17:
[----:B------:R-:W-:Y:S05]  /*0bc0*/  BSYNC.RECONVERGENT B6 ;  /* 0x0000000000067941 */ /* 0x000fea0003800200 */
.L_x_16:
[----:B------:R-:W2:Y:S01]  /*0bd0*/  LDG.E R17, desc[UR36][R16.64+0x1c] ;  /* 0x00001c2410117981 */ /* 0x000ea2000c1e1900 */
[----:B------:R-:W-:Y:S02]  /*0be0*/  IADD3 R23, PT, PT, R23, 0x8, RZ ;  /* 0x0000000817177810 */ /* 0x000fe40007ffe0ff */
[----:B------:R-:W-:Y:S02]  /*0bf0*/  I2FP.F32.S32 R28, R28 ;  /* 0x0000001c001c7245 */ /* 0x000fe40000201400 */
[----:B------:R-:W-:-:S03]  /*0c00*/  ISETP.NE.AND P0, PT, R23, R19, PT ;  /* 0x000000131700720c */ /* 0x000fc60003f05270 */
[----:B--2---:R-:W-:-:S10]  /*0c10*/  FFMA R26, R17, R28, R26 ;  /* 0x0000001c111a7223 */ /* 0x004fd4000000001a */
[----:B------:R-:W-:Y:S05]  /*0c20*/  @P0 BRA `(.L_x_18) ;  /* 0xfffffff400680947 */ /* 0x000fea000383ffff */
[----:B------:R-:W-:Y:S05]  /*0c30*/  BSYNC.RECONVERGENT B7 ;  /* 0x0000000000077941 */ /* 0x000fea0003800200 */
.L_x_1:
[----:B------:R-:W-:-:S09]  /*0c40*/  UISETP.NE.AND UP0, UPT, UR38, URZ, UPT ;  /* 0x000000ff2600728c */ /* 0x000fd2000bf05270 */
[----:B------:R-:W-:Y:S05]  /*0c50*/  BRA.U !UP0, `(.L_x_0) ;  /* 0x0000000908987547 */ /* 0x000fea000b800000 */
[----:B------:R-:W0:Y:S01]  /*0c60*/  LDC R3, c[0x0][0x398] ;  /* 0x0000e600ff037b82 */ /* 0x000e220000000800 */
[----:B------:R-:W-:Y:S01]  /*0c70*/  UISETP.GE.U32.AND UP0, UPT, UR38, 0x4, UPT ;  /* 0x000000042600788c */ /* 0x000fe2000bf06070 */
[----:B0-----:R-:W-:-:S08]  /*0c80*/  LOP3.LUT R23, R3, 0x3, RZ, 0xc0, !PT ;  /* 0x0000000303177812 */ /* 0x001fd000078ec0ff */
[----:B------:R-:W-:Y:S05]  /*0c90*/  BRA.U !UP0, `(.L_x_19) ;  /* 0x0000000508547547 */ /* 0x000fea000b800000 */
[----:B------:R-:W0:Y:S01]  /*0ca0*/  LDC.64 R28, c[0x0][0x388] ;  /* 0x0000e200ff1c7b82 */ /* 0x000e220000000a00 */
[----:B------:R-:W-:-:S04]  /*0cb0*/  IMAD R3, R22, R3, R19 ;  /* 0x0000000316037224 */ /* 0x000fc800078e0213 */
[----:B0-----:R-:W-:-:S05]  /*0cc0*/  IMAD.WIDE R28, R3, 0x4, R28 ;  /* 0x00000004031c7825 */ /* 0x001fca00078e021c */
[----:B------:R-:W2:Y:S01]  /*0cd0*/  LDG.E R25, desc[UR36][R28.64] ;  /* 0x000000241c197981 */ /* 0x000ea2000c1e1900 */
[----:B------:R-:W-:Y:S01]  /*0ce0*/  BSSY.RECONVERGENT B6, `(.L_x_20) ;  /* 0x000000e000067945 */ /* 0x000fe20003800200 */
[----:B--2---:R-:W-:-:S13]  /*0cf0*/  ISETP.GT.AND P0, PT, R25, -0x1, PT ;  /* 0xffffffff1900780c */ /* 0x004fda0003f04270 */
[----:B------:R-:W-:Y:S05]  /*0d00*/  @P0 BRA `(.L_x_21) ;  /* 0x00000000002c0947 */ /* 0x000fea0003800000 */
[----:B------:R-:W-:Y:S01]  /*0d10*/  MOV R8, 0x0 ;  /* 0x0000000000087802 */ /* 0x000fe20000000f00 */
[----:B------:R-:W-:Y:S01]  /*0d20*/  IMAD.MOV.U32 R18, RZ, RZ, R22 ;  /* 0x000000ffff127224 */ /* 0x000fe200078e0016 */
[----:B------:R-:W0:Y:S01]  /*0d30*/  LDCU.64 UR4, c[0x4][0x8] ;  /* 0x01000100ff0477ac */ /* 0x000e220008000a00 */
[----:B------:R-:W-:Y:S02]  /*0d40*/  IMAD.MOV.U32 R6, RZ, RZ, R24 ;  /* 0x000000ffff067224 */ /* 0x000fe400078e0018 */
[----:B------:R-:W-:Y:S01]  /*0d50*/  IMAD.MOV.U32 R7, RZ, RZ, R2 ;  /* 0x000000ffff077224 */ /* 0x000fe200078e0002 */
[----:B------:R1:W-:Y:S01]  /*0d60*/  STL.64 [R1], R18 ;  /* 0x0000001201007387 */ /* 0x0003e20000100a00 */
[----:B------:R-:W2:Y:S01]  /*0d70*/  LDC.64 R8, c[0x4][R8] ;  /* 0x0100000008087b82 */ /* 0x000ea20000000a00 */
[----:B0-----:R-:W-:Y:S01]  /*0d80*/  IMAD.U32 R4, RZ, RZ, UR4 ;  /* 0x00000004ff047e24 */ /* 0x001fe2000f8e00ff */
[----:B-1----:R-:W-:-:S07]  /*0d90*/  MOV R5, UR5 ;  /* 0x0000000500057c02 */ /* 0x002fce0008000f00 */
[----:B------:R-:W-:-:S07]  /*0da0*/  LEPC R20, `(.L_x_21) ;  /* 0x000000001014794e */ /* 0x000fce0000000000 */
[----:B--2---:R-:W-:Y:S05]  /*0db0*/  CALL.ABS.NOINC R8 ;  /* 0x0000000008007343 */ /* 0x004fea0003c00000 */
.L_x_21:
[----:B------:R-:W-:Y:S05]  /*0dc0*/  BSYNC.RECONVERGENT B6 ;  /* 0x0000000000067941 */ /* 0x000fea0003800200 */
.L_x_20:
        /* <DEDUP_REMOVED lines=21> */
.L_x_23:
[----:B------:R-:W-:Y:S05]  /*0f20*/  BSYNC.RECONVERGENT B6 ;  /* 0x0000000000067941 */ /* 0x000fea0003800200 */
.L_x_22:
        /* <DEDUP_REMOVED lines=19> */
.L_x_25:
[----:B------:R-:W-:Y:S05]  /*1060*/  BSYNC.RECONVERGENT B6 ;  /* 0x0000000000067941 */ /* 0x000fea0003800200 */
.L_x_24:
        /* <DEDUP_REMOVED lines=19> */
.L_x_27:
[----:B------:R-:W-:Y:S05]  /*11a0*/  BSYNC.RECONVERGENT B6 ;  /* 0x0000000000067941 */ /* 0x000fea0003800200 */
.L_x_26:
[----:B------:R-:W2:Y:S01]  /*11b0*/  LDG.E R17, desc[UR36][R16.64+0xc] ;  /* 0x00000c2410117981 */ /* 0x000ea2000c1e1900 */
[----:B------:R-:W-:Y:S02]  /*11c0*/  I2FP.F32.S32 R28, R28 ;  /* 0x0000001c001c7245 */ /* 0x000fe40000201400 */
[----:B------:R-:W-:-:S03]  /*11d0*/  IADD3 R19, PT, PT, R19, 0x4, RZ ;  /* 0x0000000413137810 */ /* 0x000fc60007ffe0ff */
[----:B--2---:R-:W-:-:S07]  /*11e0*/  FFMA R26, R17, R28, R26 ;  /* 0x0000001c111a7223 */ /* 0x004fce000000001a */
.L_x_19:
[----:B------:R-:W-:-:S13]  /*11f0*/  ISETP.NE.AND P0, PT, R23, RZ, PT ;  /* 0x000000ff1700720c */ /* 0x000fda0003f05270 */
[----:B------:R-:W-:Y:S05]  /*1200*/  @!P0 BRA `(.L_x_0) ;  /* 0x00000004002c8947 */ /* 0x000fea0003800000 */
[----:B------:R-:W-:-:S13]  /*1210*/  ISETP.NE.AND P0, PT, R23, 0x1, PT ;  /* 0x000000011700780c */ /* 0x000fda0003f05270 */
[----:B------:R-:W-:Y:S05]  /*1220*/  @!P0 BRA `(.L_x_28) ;  /* 0x0000000000b48947 */ /* 0x000fea0003800000 */
[----:B------:R-:W0:Y:S01]  /*1230*/  LDC.64 R28, c[0x0][0x388] ;  /* 0x0000e200ff1c7b82 */ /* 0x000e220000000a00 */
[----:B------:R-:W1:Y:S02]  /*1240*/  LDCU UR4, c[0x0][0x398] ;  /* 0x00007300ff0477ac */ /* 0x000e640008000800 */
[----:B-1----:R-:W-:-:S04]  /*1250*/  IMAD R3, R22, UR4, R19 ;  /* 0x0000000416037c24 */ /* 0x002fc8000f8e0213 */
        /* <DEDUP_REMOVED lines=16> */
.L_x_30:
[----:B------:R-:W-:Y:S05]  /*1360*/  BSYNC.RECONVERGENT B6 ;  /* 0x0000000000067941 */ /* 0x000fea0003800200 */
.L_x_29:
        /* <DEDUP_REMOVED lines=10> */
[----:B------:R-:W0:Y:S01]  /*1410*/  LDCU.64 UR4, c[0x4][0x8] ;  /* 0x01000100ff0477ac */ /* 0x000e220008000a00 */
[----:B------:R-:W-:Y:S01]  /*1420*/  IADD3 R23, PT, PT, R19, 0x1, RZ ;  /* 0x0000000113177810 */ /* 0x000fe20007ffe0ff */
[----:B------:R-:W-:Y:S01]  /*1430*/  IMAD.MOV.U32 R7, RZ, RZ, R2 ;  /* 0x000000ffff077224 */ /* 0x000fe200078e0002 */
[----:B------:R-:W-:Y:S02]  /*1440*/  MOV R6, R24 ;  /* 0x0000001800067202 */ /* 0x000fe40000000f00 */
[----:B------:R-:W1:Y:S01]  /*1450*/  LDC.64 R8, c[0x4][R8] ;  /* 0x0100000008087b82 */ /* 0x000e620000000a00 */
[----:B------:R2:W-:Y:S01]  /*1460*/  STL.64 [R1], R22 ;  /* 0x0000001601007387 */ /* 0x0005e20000100a00 */
[----:B0-----:R-:W-:Y:S02]  /*1470*/  IMAD.U32 R4, RZ, RZ, UR4 ;  /* 0x00000004ff047e24 */ /* 0x001fe4000f8e00ff */
[----:B--2---:R-:W-:-:S07]  /*1480*/  IMAD.U32 R5, RZ, RZ, UR5 ;  /* 0x00000005ff057e24 */ /* 0x004fce000f8e00ff */
[----:B------:R-:W-:-:S07]  /*1490*/  LEPC R20, `(.L_x_32) ;  /* 0x000000001014794e */ /* 0x000fce0000000000 */
[----:B-1----:R-:W-:Y:S05]  /*14a0*/  CALL.ABS.NOINC R8 ;  /* 0x0000000008007343 */ /* 0x002fea0003c00000 */
.L_x_32:
[----:B------:R-:W-:Y:S05]  /*14b0*/  BSYNC.RECONVERGENT B6 ;  /* 0x0000000000067941 */ /* 0x000fea0003800200 */
.L_x_31:
[----:B------:R-:W2:Y:S01]  /*14c0*/  LDG.E R17, desc[UR36][R16.64+0x4] ;  /* 0x0000042410117981 */ /* 0x000ea2000c1e1900 */
[----:B------:R-:W-:Y:S01]  /*14d0*/  I2FP.F32.S32 R28, R28 ;  /* 0x0000001c001c7245 */ /* 0x000fe20000201400 */
[----:B------:R-:W-:-:S04]  /*14e0*/  VIADD R19, R19, 0x2 ;  /* 0x0000000213137836 */ /* 0x000fc80000000000 */
[----:B--2---:R-:W-:-:S07]  /*14f0*/  FFMA R26, R17, R28, R26 ;  /* 0x0000001c111a7223 */ /* 0x004fce000000001a */
.L_x_28:
[----:B------:R-:W0:Y:S02]  /*1500*/  LDCU UR5, c[0x0][0x398] ;  /* 0x00007300ff0577ac */ /* 0x000e240008000800 */
[----:B0-----:R-:W-:-:S04]  /*1510*/  ULOP3.LUT UR4, UR5, 0x1, URZ, 0xc0, !UPT ;  /* 0x0000000105047892 */ /* 0x001fc8000f8ec0ff */
[----:B------:R-:W-:-:S09]  /*1520*/  UISETP.NE.U32.AND UP0, UPT, UR4, 0x1, UPT ;  /* 0x000000010400788c */ /* 0x000fd2000bf05070 */
[----:B------:R-:W-:Y:S05]  /*1530*/  BRA.U UP0, `(.L_x_0) ;  /* 0x0000000100607547 */ /* 0x000fea000b800000 */
[----:B------:R-:W0:Y:S01]  /*1540*/  LDC.64 R16, c[0x0][0x388] ;  /* 0x0000e200ff107b82 */ /* 0x000e220000000a00 */
[----:B------:R-:W-:-:S04]  /*1550*/  IMAD R3, R22, UR5, R19 ;  /* 0x0000000516037c24 */ /* 0x000fc8000f8e0213 */
[----:B0-----:R-:W-:-:S06]  /*1560*/  IMAD.WIDE R16, R3, 0x4, R16 ;  /* 0x0000000403107825 */ /* 0x001fcc00078e0210 */
[----:B------:R-:W2:Y:S01]  /*1570*/  LDG.E R16, desc[UR36][R16.64] ;  /* 0x0000002410107981 */ /* 0x000ea2000c1e1900 */
[----:B------:R-:W-:Y:S01]  /*1580*/  BSSY.RECONVERGENT B6, `(.L_x_33) ;  /* 0x000000e000067945 */ /* 0x000fe20003800200 */
[----:B--2---:R-:W-:-:S13]  /*1590*/  ISETP.GT.AND P0, PT, R16, -0x1, PT ;  /* 0xffffffff1000780c */ /* 0x004fda0003f04270 */
[----:B------:R-:W-:Y:S05]  /*15a0*/  @P0 BRA `(.L_x_34) ;  /* 0x00000000002c0947 */ /* 0x000fea0003800000 */
[----:B------:R-:W-:Y:S01]  /*15b0*/  MOV R18, R22 ;  /* 0x0000001600127202 */ /* 0x000fe20000000f00 */
[----:B------:R-:W0:Y:S01]  /*15c0*/  LDCU.64 UR4, c[0x4][0x8] ;  /* 0x01000100ff0477ac */ /* 0x000e220008000a00 */
[----:B------:R-:W-:Y:S01]  /*15d0*/  MOV R0, 0x0 ;  /* 0x0000000000007802 */ /* 0x000fe20000000f00 */
[----:B------:R-:W-:Y:S01]  /*15e0*/  IMAD.MOV.U32 R7, RZ, RZ, R2 ;  /* 0x000000ffff077224 */ /* 0x000fe200078e0002 */
[----:B------:R-:W-:Y:S01]  /*15f0*/  MOV R6, R24 ;  /* 0x0000001800067202 */ /* 0x000fe20000000f00 */
[----:B------:R1:W-:Y:S01]  /*1600*/  STL.64 [R1], R18 ;  /* 0x0000001201007387 */ /* 0x0003e20000100a00 */
[----:B------:R1:W2:Y:S01]  /*1610*/  LDC.64 R8, c[0x4][R0] ;  /* 0x0100000000087b82 */ /* 0x0002a20000000a00 */
[----:B0-----:R-:W-:Y:S02]  /*1620*/  IMAD.U32 R4, RZ, RZ, UR4 ;  /* 0x00000004ff047e24 */ /* 0x001fe4000f8e00ff */
[----:B-1----:R-:W-:-:S07]  /*1630*/  IMAD.U32 R5, RZ, RZ, UR5 ;  /* 0x00000005ff057e24 */ /* 0x002fce000f8e00ff */
[----:B------:R-:W-:-:S07]  /*1640*/  LEPC R20, `(.L_x_34) ;  /* 0x000000001014794e */ /* 0x000fce0000000000 */
[----:B--2---:R-:W-:Y:S05]  /*1650*/  CALL.ABS.NOINC R8 ;  /* 0x0000000008007343 */ /* 0x004fea0003c00000 */
.L_x_34:
[----:B------:R-:W-:Y:S05]  /*1660*/  BSYNC.RECONVERGENT B6 ;  /* 0x0000000000067941 */ /* 0x000fea0003800200 */
.L_x_33:
[----:B------:R-:W0:Y:S02]  /*1670*/  LDC.64 R2, c[0x0][0x380] ;  /* 0x0000e000ff027b82 */ /* 0x000e240000000a00 */
[----:B0-----:R-:W-:-:S06]  /*1680*/  IMAD.WIDE.U32 R2, R19, 0x4, R2 ;  /* 0x0000000413027825 */ /* 0x001fcc00078e0002 */
[----:B------:R-:W2:Y:S01]  /*1690*/  LDG.E R3, desc[UR36][R2.64] ;  /* 0x0000002402037981 */ /* 0x000ea2000c1e1900 */
[----:B------:R-:W-:-:S05]  /*16a0*/  I2FP.F32.S32 R16, R16 ;  /* 0x0000001000107245 */ /* 0x000fca0000201400 */
[----:B--2---:R-:W-:-:S07]  /*16b0*/  FFMA R26, R3, R16, R26 ;  /* 0x00000010031a7223 */ /* 0x004fce000000001a */
.L_x_0:
[----:B------:R-:W0:Y:S02]  /*16c0*/  LDC.64 R2, c[0x0][0x390] ;  /* 0x0000e400ff027b82 */ /* 0x000e240000000a00 */
[----:B0-----:R-:W-:-:S05]  /*16d0*/  IMAD.WIDE R22, R22, 0x4, R2 ;  /* 0x0000000416167825 */ /* 0x001fca00078e0202 */
[----:B------:R-:W-:Y:S01]  /*16e0*/  STG.E desc[UR36][R22.64], R26 ;  /* 0x0000001a16007986 */ /* 0x000fe2000c101924 */
[----:B------:R-:W-:Y:S05]  /*16f0*/  EXIT ;  /* 0x000000000000794d */ /* 0x000fea0003800000 */
.L_x_35:
[----:B------:R-:W-:-:S00]  /*1700*/  BRA `(.L_x_35) ;  /* 0xfffffffc00fc7947 */ /* 0x000fc0000383ffff */
[----:B------:R-:W-:-:S00]  /*1710*/  NOP ;  /* 0x0000000000007918 */ /* 0x000fc00000000000 */
        /* <DEDUP_REMOVED lines=14> */
.L_x_36:


//--------------------- .nv.global.init           --------------------------
	.section	.nv.global.init,"aw",@progbits
.nv.global.init:
	.type		$str,@object
	.size		$str,(.L_0 - $str)
$str:
        /*0000*/ 	.byte	0x45, 0x72, 0x72, 0x6f, 0x72, 0x3a, 0x20, 0x4e, 0x65, 0x67, 0x61, 0x74, 0x69, 0x76, 0x65, 0x20
        /*0010*/ 	.byte	0x71, 0x75, 0x61, 0x6e, 0x74, 0x69, 0x74, 0x79, 0x20, 0x64, 0x65, 0x74, 0x65, 0x63, 0x74, 0x65
        /*0020*/ 	.byte	0x64, 0x20, 0x66, 0x6f, 0x72, 0x20, 0x46, 0x72, 0x69, 0x65, 0x6e, 0x64, 0x20, 0x25, 0x64, 0x2c
        /*0030*/ 	.byte	0x20, 0x49, 0x74, 0x65, 0x6d, 0x20, 0x25, 0x64, 0x0a, 0x00
.L_0:


//--------------------- .nv.shared.reserved.0     --------------------------
	.section	.nv.shared.reserved.0,"aw",@nobits
	.weak		__nv_reservedSMEM_offset_0_alias
	.size		__nv_reservedSMEM_offset_0_alias, 0, 64
	.other		__nv_reservedSMEM_offset_0_alias,@"STO_CUDA_RESERVED_SHARED STV_DEFAULT"
__nv_reservedSMEM_offset_0_alias:
	.zero		0
	.zero		64


//--------------------- .nv.constant0._Z14calculateTotalPfPiS_ii --------------------------
	.section	.nv.constant0._Z14calculateTotalPfPiS_ii,"a",@progbits
	.sectionflags	@""
	.align	4
.nv.constant0._Z14calculateTotalPfPiS_ii:
	.zero		928


//--------------------- SYMBOLS --------------------------

	.type		.nv.reservedSmem.offset0,@object
	.size		.nv.reservedSmem.offset0,0x4
	.type		vprintf,@function
